//
// Generated by NVIDIA NVVM Compiler
//
// Compiler Build ID: CL-36424714
// Cuda compilation tools, release 13.0, V13.0.88
// Based on NVVM 20.0.0
//

.version 9.0
.target sm_100
.address_size 64


.entry _Z7collatzPil(
	.param .u64 .ptr .align 1 _Z7collatzPil_param_0,
	.param .u64 _Z7collatzPil_param_1
)
{
	.reg .pred 	%p<7>;
	.reg .b32 	%r<13>;
	.reg .b64 	%rd<14>;

	ld.param.u64 	%rd7, [_Z7collatzPil_param_0];
	cvta.to.global.u64 	%rd1, %rd7;
	mov.u32 	%r4, %tid.x;
	cvt.u64.u32 	%rd8, %r4;
	mov.u32 	%r5, %ctaid.x;
	mov.u32 	%r6, %ntid.x;
	mul.wide.u32 	%rd9, %r5, %r6;
	add.s64 	%rd12, %rd9, %rd8;
	and.b64  	%rd10, %rd12, 1;
	setp.eq.b64 	%p1, %rd10, 1;
	not.pred 	%p2, %p1;
	@%p2 bra 	$L__BB0_9;
	setp.eq.s64 	%p3, %rd12, 1;
	mov.b32 	%r12, 1;
	@%p3 bra 	$L__BB0_7;
	mov.b32 	%r12, 1;
$L__BB0_3:
	add.s32 	%r12, %r12, 1;
	and.b64  	%rd11, %rd12, 1;
	setp.eq.b64 	%p4, %rd11, 1;
	@%p4 bra 	$L__BB0_5;
	shr.s64 	%rd12, %rd12, 1;
	bra.uni 	$L__BB0_6;
$L__BB0_5:
	mad.lo.s64 	%rd12, %rd12, 3, 1;
$L__BB0_6:
	setp.ne.s64 	%p5, %rd12, 1;
	@%p5 bra 	$L__BB0_3;
$L__BB0_7:
	ld.global.u32 	%r9, [%rd1];
	setp.ge.s32 	%p6, %r9, %r12;
	@%p6 bra 	$L__BB0_9;
	atom.global.max.s32 	%r10, [%rd1], %r12;
$L__BB0_9:
	ret;

}


// ===== COMPILED SASS (sm_100) =====

	.target	sm_100

	.elftype	@"ET_EXEC"


//--------------------- .note.nv.tkinfo           --------------------------
	.section	.note.nv.tkinfo,"",@"SHT_NOTE"
	.sectionflags	@"SHF_NOTE_NV_TKINFO"
	.tkinfo
        /*0018*/ 	.word	0x00000002
        /*0030*/ 	.string	""
        /*0030*/ 	.string	"ptxas"
        /*0030*/ 	.string	"Cuda compilation tools, release 13.0, V13.0.88"
        /*0030*/ 	.string	"Build cuda_13.0.r13.0/compiler.36424714_0"
        /*0030*/ 	.string	"-arch sm_100 -m 64 "



//--------------------- .note.nv.cuinfo           --------------------------
	.section	.note.nv.cuinfo,"",@"SHT_NOTE"
	.sectionflags	@"SHF_NOTE_NV_CUINFO"
        /*0018*/ 	.short	0x0002
        /*001a*/ 	.short	0x0064
        /*001c*/ 	.short	0x0082
	.zero		2


//--------------------- .nv.info                  --------------------------
	.section	.nv.info,"",@"SHT_CUDA_INFO"
	.align	4


	//----- nvinfo : EIATTR_REGCOUNT
	.align		4
        /*0000*/ 	.byte	0x04, 0x2f
        /*0002*/ 	.short	(.L_1 - .L_0)
	.align		4
.L_0:
        /*0004*/ 	.word	index@(_Z7collatzPil)
        /*0008*/ 	.word	0x0000000e


	//----- nvinfo : EIATTR_FRAME_SIZE
	.align		4
.L_1:
        /*000c*/ 	.byte	0x04, 0x11
        /*000e*/ 	.short	(.L_3 - .L_2)
	.align		4
.L_2:
        /*0010*/ 	.word	index@(_Z7collatzPil)
        /*0014*/ 	.word	0x00000000


	//----- nvinfo : EIATTR_MIN_STACK_SIZE
	.align		4
.L_3:
        /*0018*/ 	.byte	0x04, 0x12
        /*001a*/ 	.short	(.L_5 - .L_4)
	.align		4
.L_4:
        /*001c*/ 	.word	index@(_Z7collatzPil)
        /*0020*/ 	.word	0x00000000
.L_5:


//--------------------- .nv.compat                --------------------------
	.section	.nv.compat,"",@"SHT_CUDA_COMPAT_INFO"
	.align	4
        /*0000*/ 	.byte	0x02, 0x09, 0x00, 0x00, 0x02, 0x02, 0x01, 0x00, 0x02, 0x05, 0x05, 0x00, 0x03, 0x07, 0x01, 0x01
        /*0010*/ 	.byte	0x02, 0x03, 0x00, 0x00, 0x02, 0x06, 0x01, 0x00, 0x04, 0x0b, 0x08, 0x00, 0x09, 0x00, 0x00, 0x00
        /*0020*/ 	.byte	0x00, 0x00, 0x00, 0x00


//--------------------- .nv.info._Z7collatzPil    --------------------------
	.section	.nv.info._Z7collatzPil,"",@"SHT_CUDA_INFO"
	.sectionflags	@""
	.align	4


	//----- nvinfo : EIATTR_CUDA_API_VERSION
	.align		4
        /*0000*/ 	.byte	0x04, 0x37
        /*0002*/ 	.short	(.L_7 - .L_6)
.L_6:
        /*0004*/ 	.word	0x00000082


	//----- nvinfo : EIATTR_KPARAM_INFO
	.align		4
.L_7:
        /*0008*/ 	.byte	0x04, 0x17
        /*000a*/ 	.short	(.L_9 - .L_8)
.L_8:
        /*000c*/ 	.word	0x00000000
        /*0010*/ 	.short	0x0001
        /*0012*/ 	.short	0x0008
        /*0014*/ 	.byte	0x00, 0xf0, 0x21, 0x00


	//----- nvinfo : EIATTR_KPARAM_INFO
	.align		4
.L_9:
        /*0018*/ 	.byte	0x04, 0x17
        /*001a*/ 	.short	(.L_11 - .L_10)
.L_10:
        /*001c*/ 	.word	0x00000000
        /*0020*/ 	.short	0x0000
        /*0022*/ 	.short	0x0000
        /*0024*/ 	.byte	0x00, 0xf5, 0x21, 0x00


	//----- nvinfo : EIATTR_SPARSE_MMA_MASK
	.align		4
.L_11:
        /*0028*/ 	.byte	0x03, 0x50
        /*002a*/ 	.short	0x0000


	//----- nvinfo : EIATTR_MAXREG_COUNT
	.align		4
        /*002c*/ 	.byte	0x03, 0x1b
        /*002e*/ 	.short	0x00ff


	//----- nvinfo : EIATTR_MERCURY_ISA_VERSION
	.align		4
        /*0030*/ 	.byte	0x03, 0x5f
        /*0032*/ 	.short	0x0101


	//----- nvinfo : EIATTR_INT_WARP_WIDE_INSTR_OFFSETS
	.align		4
        /*0034*/ 	.byte	0x04, 0x31
        /*0036*/ 	.short	(.L_13 - .L_12)


	//   ....[0]....
.L_12:
        /*0038*/ 	.word	0x00000280


	//   ....[1]....
        /*003c*/ 	.word	0x00000290


	//----- nvinfo : EIATTR_VRC_CTA_INIT_COUNT
	.align		4
.L_13:
        /*0040*/ 	.byte	0x02, 0x4a
	.zero		1
	.zero		1


	//----- nvinfo : EIATTR_EXIT_INSTR_OFFSETS
	.align		4
        /*0044*/ 	.byte	0x04, 0x1c
        /*0046*/ 	.short	(.L_15 - .L_14)


	//   ....[0]....
.L_14:
        /*0048*/ 	.word	0x00000090


	//   ....[1]....
        /*004c*/ 	.word	0x00000260


	//   ....[2]....
        /*0050*/ 	.word	0x000002e0


	//----- nvinfo : EIATTR_CRS_STACK_SIZE
	.align		4
.L_15:
        /*0054*/ 	.byte	0x04, 0x1e
        /*0056*/ 	.short	(.L_17 - .L_16)
.L_16:
        /*0058*/ 	.word	0x00000000


	//----- nvinfo : EIATTR_CBANK_PARAM_SIZE
	.align		4
.L_17:
        /*005c*/ 	.byte	0x03, 0x19
        /*005e*/ 	.short	0x0010


	//----- nvinfo : EIATTR_PARAM_CBANK
	.align		4
        /*0060*/ 	.byte	0x04, 0x0a
        /*0062*/ 	.short	(.L_19 - .L_18)
	.align		4
.L_18:
        /*0064*/ 	.word	index@(.nv.constant0._Z7collatzPil)
        /*0068*/ 	.short	0x0380
        /*006a*/ 	.short	0x0010


	//----- nvinfo : EIATTR_SW_WAR
	.align		4
.L_19:
        /*006c*/ 	.byte	0x04, 0x36
        /*006e*/ 	.short	(.L_21 - .L_20)
.L_20:
        /*0070*/ 	.word	0x00000008
.L_21:


//--------------------- .nv.callgraph             --------------------------
	.section	.nv.callgraph,"",@"SHT_CUDA_CALLGRAPH"
	.align	4
	.sectionentsize	8
	.align		4
        /*0000*/ 	.word	0x00000000
	.align		4
        /*0004*/ 	.word	0xffffffff
	.align		4
        /*0008*/ 	.word	0x00000000
	.align		4
        /*000c*/ 	.word	0xfffffffe
	.align		4
        /*0010*/ 	.word	0x00000000
	.align		4
        /*0014*/ 	.word	0xfffffffd
	.align		4
        /*0018*/ 	.word	0x00000000
	.align		4
        /*001c*/ 	.word	0xfffffffc


//--------------------- .text._Z7collatzPil       --------------------------
	.section	.text._Z7collatzPil,"ax",@progbits
	.align	128
.text._Z7collatzPil:
        .type           _Z7collatzPil,@function
        .size           _Z7collatzPil,(.L_x_4 - _Z7collatzPil)
        .other          _Z7collatzPil,@"STO_CUDA_ENTRY STV_DEFAULT"
_Z7collatzPil:
[----:B------:R-:W-:Y:S01]  /*0000*/  LDC R1, c[0x0][0x37c] ;  /* 0x0000df00ff017b82 */ /* 0x000fe20000000800 */
[----:B------:R-:W0:Y:S07]  /*0010*/  S2R R2, SR_TID.X ;  /* 0x0000000000027919 */ /* 0x000e2e0000002100 */
[----:B------:R-:W0:Y:S01]  /*0020*/  S2UR UR4, SR_CTAID.X ;  /* 0x00000000000479c3 */ /* 0x000e220000002500 */
[----:B------:R-:W-:-:S07]  /*0030*/  IMAD.MOV.U32 R3, RZ, RZ, RZ ;  /* 0x000000ffff037224 */ /* 0x000fce00078e00ff */
[----:B------:R-:W0:Y:S02]  /*0040*/  LDC R5, c[0x0][0x360] ;  /* 0x0000d800ff057b82 */ /* 0x000e240000000800 */
[----:B0-----:R-:W-:-:S03]  /*0050*/  IMAD.WIDE.U32 R2, R5, UR4, R2 ;  /* 0x0000000405027c25 */ /* 0x001fc6000f8e0002 */
[----:B------:R-:W-:-:S04]  /*0060*/  LOP3.LUT R0, R2, 0x1, RZ, 0xc0, !PT ;  /* 0x0000000102007812 */ /* 0x000fc800078ec0ff */
[----:B------:R-:W-:-:S04]  /*0070*/  ISETP.NE.U32.AND P0, PT, R0, 0x1, PT ;  /* 0x000000010000780c */ /* 0x000fc80003f05070 */
[----:B------:R-:W-:-:S13]  /*0080*/  ISETP.NE.U32.AND.EX P0, PT, RZ, RZ, PT, P0 ;  /* 0x000000ffff00720c */ /* 0x000fda0003f05100 */
[----:B------:R-:W-:Y:S05]  /*0090*/  @P0 EXIT ;  /* 0x000000000000094d */ /* 0x000fea0003800000 */
[----:B------:R-:W0:Y:S01]  /*00a0*/  LDC.64 R4, c[0x0][0x380] ;  /* 0x0000e000ff047b82 */ /* 0x000e220000000a00 */
[----:B------:R-:W0:Y:S02]  /*00b0*/  LDCU.64 UR6, c[0x0][0x358] ;  /* 0x00006b00ff0677ac */ /* 0x000e240008000a00 */
[----:B0-----:R0:W5:Y:S01]  /*00c0*/  LDG.E R7, desc[UR6][R4.64] ;  /* 0x0000000604077981 */ /* 0x001162000c1e1900 */
[----:B------:R-:W-:Y:S01]  /*00d0*/  IMAD.MOV.U32 R6, RZ, RZ, R2 ;  /* 0x000000ffff067224 */ /* 0x000fe200078e0002 */
[----:B------:R-:W-:Y:S01]  /*00e0*/  BSSY.RECONVERGENT B0, `(.L_x_0) ;  /* 0x0000016000007945 */ /* 0x000fe20003800200 */
[----:B------:R-:W-:Y:S02]  /*00f0*/  IMAD.MOV.U32 R9, RZ, RZ, R3 ;  /* 0x000000ffff097224 */ /* 0x000fe400078e0003 */
[----:B------:R-:W-:Y:S01]  /*0100*/  IMAD.MOV.U32 R0, RZ, RZ, 0x1 ;  /* 0x00000001ff007424 */ /* 0x000fe200078e00ff */
[----:B------:R-:W-:-:S04]  /*0110*/  ISETP.NE.U32.AND P0, PT, R6, 0x1, PT ;  /* 0x000000010600780c */ /* 0x000fc80003f05070 */
[----:B------:R-:W-:-:S13]  /*0120*/  ISETP.NE.AND.EX P0, PT, R9, RZ, PT, P0 ;  /* 0x000000ff0900720c */ /* 0x000fda0003f05300 */
[----:B0-----:R-:W-:Y:S05]  /*0130*/  @!P0 BRA `(.L_x_1) ;  /* 0x0000000000408947 */ /* 0x001fea0003800000 */
[----:B------:R-:W-:-:S07]  /*0140*/  IMAD.MOV.U32 R0, RZ, RZ, 0x1 ;  /* 0x00000001ff007424 */ /* 0x000fce00078e00ff */
.L_x_2:
[----:B------:R-:W-:Y:S01]  /*0150*/  LOP3.LUT R2, R6, 0x1, RZ, 0xc0, !PT ;  /* 0x0000000106027812 */ /* 0x000fe200078ec0ff */
[----:B------:R-:W-:-:S03]  /*0160*/  VIADD R0, R0, 0x1 ;  /* 0x0000000100007836 */ /* 0x000fc60000000000 */
[----:B------:R-:W-:-:S04]  /*0170*/  ISETP.NE.U32.AND P0, PT, R2, 0x1, PT ;  /* 0x000000010200780c */ /* 0x000fc80003f05070 */
[----:B------:R-:W-:-:S13]  /*0180*/  ISETP.NE.U32.AND.EX P0, PT, RZ, RZ, PT, P0 ;  /* 0x000000ffff00720c */ /* 0x000fda0003f05100 */
[----:B------:R-:W-:Y:S02]  /*0190*/  @!P0 IMAD.MOV.U32 R2, RZ, RZ, 0x1 ;  /* 0x00000001ff028424 */ /* 0x000fe400078e00ff */
[----:B------:R-:W-:Y:S02]  /*01a0*/  @!P0 IMAD.MOV.U32 R3, RZ, RZ, 0x0 ;  /* 0x00000000ff038424 */ /* 0x000fe400078e00ff */
[----:B------:R-:W-:Y:S02]  /*01b0*/  @!P0 IMAD R11, R9, 0x3, RZ ;  /* 0x00000003090b8824 */ /* 0x000fe400078e02ff */
[C---:B------:R-:W-:Y:S01]  /*01c0*/  @!P0 IMAD.WIDE.U32 R2, R6.reuse, 0x3, R2 ;  /* 0x0000000306028825 */ /* 0x040fe200078e0002 */
[--C-:B------:R-:W-:Y:S02]  /*01d0*/  @P0 SHF.R.S64 R6, R6, 0x1, R9.reuse ;  /* 0x0000000106060819 */ /* 0x100fe40000001009 */
[----:B------:R-:W-:Y:S01]  /*01e0*/  @P0 SHF.R.S32.HI R9, RZ, 0x1, R9 ;  /* 0x00000001ff090819 */ /* 0x000fe20000011409 */
[----:B------:R-:W-:-:S02]  /*01f0*/  @!P0 IMAD.MOV.U32 R6, RZ, RZ, R2 ;  /* 0x000000ffff068224 */ /* 0x000fc400078e0002 */
[----:B------:R-:W-:-:S03]  /*0200*/  @!P0 IMAD.IADD R9, R3, 0x1, R11 ;  /* 0x0000000103098824 */ /* 0x000fc600078e020b */
[----:B------:R-:W-:-:S04]  /*0210*/  ISETP.NE.U32.AND P0, PT, R6, 0x1, PT ;  /* 0x000000010600780c */ /* 0x000fc80003f05070 */
[----:B------:R-:W-:-:S13]  /*0220*/  ISETP.NE.AND.EX P0, PT, R9, RZ, PT, P0 ;  /* 0x000000ff0900720c */ /* 0x000fda0003f05300 */
[----:B------:R-:W-:Y:S05]  /*0230*/  @P0 BRA `(.L_x_2) ;  /* 0xfffffffc00c40947 */ /* 0x000fea000383ffff */
.L_x_1:
[----:B------:R-:W-:Y:S05]  /*0240*/  BSYNC.RECONVERGENT B0 ;  /* 0x0000000000007941 */ /* 0x000fea0003800200 */
.L_x_0:
[----:B-----5:R-:W-:-:S13]  /*0250*/  ISETP.GE.AND P0, PT, R7, R0, PT ;  /* 0x000000000700720c */ /* 0x020fda0003f06270 */
[----:B------:R-:W-:Y:S05]  /*0260*/  @P0 EXIT ;  /* 0x000000000000094d */ /* 0x000fea0003800000 */
[----:B------:R-:W0:Y:S01]  /*0270*/  S2R R2, SR_LANEID ;  /* 0x0000000000027919 */ /* 0x000e220000000000 */
[----:B------:R-:W-:Y:S01]  /*0280*/  VOTEU.ANY UR4, UPT, PT ;  /* 0x0000000000047886 */ /* 0x000fe200038e0100 */
[----:B------:R-:W-:Y:S01]  /*0290*/  CREDUX.MAX.S32 UR5, R0 ;  /* 0x00000000000572cc */ /* 0x000fe20000000200 */
[----:B------:R-:W-:-:S12]  /*02a0*/  UFLO.U32 UR4, UR4 ;  /* 0x00000004000472bd */ /* 0x000fd800080e0000 */
[----:B------:R-:W-:Y:S01]  /*02b0*/  IMAD.U32 R3, RZ, RZ, UR5 ;  /* 0x00000005ff037e24 */ /* 0x000fe2000f8e00ff */
[----:B0-----:R-:W-:-:S13]  /*02c0*/  ISETP.EQ.U32.AND P0, PT, R2, UR4, PT ;  /* 0x0000000402007c0c */ /* 0x001fda000bf02070 */
[----:B------:R-:W-:Y:S01]  /*02d0*/  @P0 REDG.E.MAX.S32.STRONG.GPU desc[UR6][R4.64], R3 ;  /* 0x000000030400098e */ /* 0x000fe2000d12e306 */
[----:B------:R-:W-:Y:S05]  /*02e0*/  EXIT ;  /* 0x000000000000794d */ /* 0x000fea0003800000 */
.L_x_3:
[----:B------:R-:W-:-:S00]  /*02f0*/  BRA `(.L_x_3) ;  /* 0xfffffffc00fc7947 */ /* 0x000fc0000383ffff */
[----:B------:R-:W-:-:S00]  /*0300*/  NOP ;  /* 0x0000000000007918 */ /* 0x000fc00000000000 */
[----:B------:R-:W-:-:S00]  /*0310*/  NOP ;  /* 0x0000000000007918 */ /* 0x000fc00000000000 */
[----:B------:R-:W-:-:S00]  /*0320*/  NOP ;  /* 0x0000000000007918 */ /* 0x000fc00000000000 */
[----:B------:R-:W-:-:S00]  /*0330*/  NOP ;  /* 0x0000000000007918 */ /* 0x000fc00000000000 */
[----:B------:R-:W-:-:S00]  /*0340*/  NOP ;  /* 0x0000000000007918 */ /* 0x000fc00000000000 */
[----:B------:R-:W-:-:S00]  /*0350*/  NOP ;  /* 0x0000000000007918 */ /* 0x000fc00000000000 */
[----:B------:R-:W-:-:S00]  /*0360*/  NOP ;  /* 0x0000000000007918 */ /* 0x000fc00000000000 */
[----:B------:R-:W-:-:S00]  /*0370*/  NOP ;  /* 0x0000000000007918 */ /* 0x000fc00000000000 */
.L_x_4:


//--------------------- .nv.shared.reserved.0     --------------------------
	.section	.nv.shared.reserved.0,"aw",@nobits
	.weak		__nv_reservedSMEM_offset_0_alias
	.size		__nv_reservedSMEM_offset_0_alias, 0, 64
	.other		__nv_reservedSMEM_offset_0_alias,@"STO_CUDA_RESERVED_SHARED STV_DEFAULT"
__nv_reservedSMEM_offset_0_alias:
	.zero		0
	.zero		64


//--------------------- .nv.constant0._Z7collatzPil --------------------------
	.section	.nv.constant0._Z7collatzPil,"a",@progbits
	.sectionflags	@""
	.align	4
.nv.constant0._Z7collatzPil:
	.zero		912


//--------------------- SYMBOLS --------------------------

	.type		.nv.reservedSmem.offset0,@object
	.size		.nv.reservedSmem.offset0,0x4
